	.headerflags	@"EF_CUDA_TEXMODE_UNIFIED EF_CUDA_64BIT_ADDRESS EF_CUDA_ACCELERATORS EF_CUDA_SM90 EF_CUDA_VIRTUAL_SM(EF_CUDA_SM90)"
	.elftype	@"ET_EXEC"


//--------------------- .nv.info                  --------------------------
	.section	.nv.info,"",@"SHT_CUDA_INFO"
	.align	4


	//----- nvinfo : EIATTR_REGCOUNT
	.align		4
        /*0000*/ 	.byte	0x04, 0x2f
        /*0002*/ 	.short	(.L_3 - .L_2)
	.align		4
.L_2:
        /*0004*/ 	.word	index@(triton_poi_fused__native_batch_norm_legit_no_training_silu_0)
        /*0008*/ 	.word	0x00000016


	//----- nvinfo : EIATTR_MIN_STACK_SIZE
	.align		4
.L_3:
        /*000c*/ 	.byte	0x04, 0x12
        /*000e*/ 	.short	(.L_5 - .L_4)
	.align		4
.L_4:
        /*0010*/ 	.word	index@(triton_poi_fused__native_batch_norm_legit_no_training_silu_0)
        /*0014*/ 	.word	0x00000000


	//----- nvinfo : EIATTR_FRAME_SIZE
	.align		4
.L_5:
        /*0018*/ 	.byte	0x04, 0x11
        /*001a*/ 	.short	(.L_7 - .L_6)
	.align		4
.L_6:
        /*001c*/ 	.word	index@(triton_poi_fused__native_batch_norm_legit_no_training_silu_0)
        /*0020*/ 	.word	0x00000000


	//----- nvinfo : EIATTR_MIN_STACK_SIZE
	.align		4
.L_7:
        /*0024*/ 	.byte	0x04, 0x12
        /*0026*/ 	.short	(.L_9 - .L_8)
	.align		4
.L_8:
        /*0028*/ 	.word	index@(triton_poi_fused__native_batch_norm_legit_no_training_silu_0)
        /*002c*/ 	.word	0x00000000
.L_9:


//--------------------- .nv.info.triton_poi_fused__native_batch_norm_legit_no_training_silu_0 --------------------------
	.section	.nv.info.triton_poi_fused__native_batch_norm_legit_no_training_silu_0,"",@"SHT_CUDA_INFO"
	.sectionflags	@""
	.align	4


	//----- nvinfo : EIATTR_CUDA_API_VERSION
	.align		4
        /*0000*/ 	.byte	0x04, 0x37
        /*0002*/ 	.short	(.L_11 - .L_10)
.L_10:
        /*0004*/ 	.word	0x0000007c


	//----- nvinfo : EIATTR_KPARAM_INFO
	.align		4
.L_11:
        /*0008*/ 	.byte	0x04, 0x17
        /*000a*/ 	.short	(.L_13 - .L_12)
.L_12:
        /*000c*/ 	.word	0x00000000
        /*0010*/ 	.short	0x0006
        /*0012*/ 	.short	0x0030
        /*0014*/ 	.byte	0x00, 0xf0, 0x11, 0x00


	//----- nvinfo : EIATTR_KPARAM_INFO
	.align		4
.L_13:
        /*0018*/ 	.byte	0x04, 0x17
        /*001a*/ 	.short	(.L_15 - .L_14)
.L_14:
        /*001c*/ 	.word	0x00000000
        /*0020*/ 	.short	0x0005
        /*0022*/ 	.short	0x0028
        /*0024*/ 	.byte	0x00, 0xf4, 0x21, 0x00


	//----- nvinfo : EIATTR_KPARAM_INFO
	.align		4
.L_15:
        /*0028*/ 	.byte	0x04, 0x17
        /*002a*/ 	.short	(.L_17 - .L_16)
.L_16:
        /*002c*/ 	.word	0x00000000
        /*0030*/ 	.short	0x0004
        /*0032*/ 	.short	0x0020
        /*0034*/ 	.byte	0x00, 0xf4, 0x21, 0x00


	//----- nvinfo : EIATTR_KPARAM_INFO
	.align		4
.L_17:
        /*0038*/ 	.byte	0x04, 0x17
        /*003a*/ 	.short	(.L_19 - .L_18)
.L_18:
        /*003c*/ 	.word	0x00000000
        /*0040*/ 	.short	0x0003
        /*0042*/ 	.short	0x0018
        /*0044*/ 	.byte	0x00, 0xf4, 0x21, 0x00


	//----- nvinfo : EIATTR_KPARAM_INFO
	.align		4
.L_19:
        /*0048*/ 	.byte	0x04, 0x17
        /*004a*/ 	.short	(.L_21 - .L_20)
.L_20:
        /*004c*/ 	.word	0x00000000
        /*0050*/ 	.short	0x0002
        /*0052*/ 	.short	0x0010
        /*0054*/ 	.byte	0x00, 0xf4, 0x21, 0x00


	//----- nvinfo : EIATTR_KPARAM_INFO
	.align		4
.L_21:
        /*0058*/ 	.byte	0x04, 0x17
        /*005a*/ 	.short	(.L_23 - .L_22)
.L_22:
        /*005c*/ 	.word	0x00000000
        /*0060*/ 	.short	0x0001
        /*0062*/ 	.short	0x0008
        /*0064*/ 	.byte	0x00, 0xf4, 0x21, 0x00


	//----- nvinfo : EIATTR_KPARAM_INFO
	.align		4
.L_23:
        /*0068*/ 	.byte	0x04, 0x17
        /*006a*/ 	.short	(.L_25 - .L_24)
.L_24:
        /*006c*/ 	.word	0x00000000
        /*0070*/ 	.short	0x0000
        /*0072*/ 	.short	0x0000
        /*0074*/ 	.byte	0x00, 0xf4, 0x21, 0x00


	//----- nvinfo : EIATTR_SPARSE_MMA_MASK
	.align		4
.L_25:
        /*0078*/ 	.byte	0x03, 0x50
        /*007a*/ 	.short	0x0000


	//----- nvinfo : EIATTR_MAXREG_COUNT
	.align		4
        /*007c*/ 	.byte	0x03, 0x1b
        /*007e*/ 	.short	0x00ff


	//----- nvinfo : EIATTR_EXIT_INSTR_OFFSETS
	.align		4
        /*0080*/ 	.byte	0x04, 0x1c
        /*0082*/ 	.short	(.L_27 - .L_26)


	//   ....[0]....
.L_26:
        /*0084*/ 	.word	0x000005e0


	//   ....[1]....
        /*0088*/ 	.word	0x00000600


	//----- nvinfo : EIATTR_REQNTID
	.align		4
.L_27:
        /*008c*/ 	.byte	0x04, 0x10
        /*008e*/ 	.short	(.L_29 - .L_28)
.L_28:
        /*0090*/ 	.word	0x00000080
        /*0094*/ 	.word	0x00000001
        /*0098*/ 	.word	0x00000001


	//----- nvinfo : EIATTR_CBANK_PARAM_SIZE
	.align		4
.L_29:
        /*009c*/ 	.byte	0x03, 0x19
        /*009e*/ 	.short	0x0034


	//----- nvinfo : EIATTR_PARAM_CBANK
	.align		4
        /*00a0*/ 	.byte	0x04, 0x0a
        /*00a2*/ 	.short	(.L_31 - .L_30)
	.align		4
.L_30:
        /*00a4*/ 	.word	index@(.nv.constant0.triton_poi_fused__native_batch_norm_legit_no_training_silu_0)
        /*00a8*/ 	.short	0x0210
        /*00aa*/ 	.short	0x0034


	//----- nvinfo : EIATTR_SW_WAR
	.align		4
.L_31:
        /*00ac*/ 	.byte	0x04, 0x36
        /*00ae*/ 	.short	(.L_33 - .L_32)
.L_32:
        /*00b0*/ 	.word	0x00000008
.L_33:


//--------------------- .nv.callgraph             --------------------------
	.section	.nv.callgraph,"",@"SHT_CUDA_CALLGRAPH"
	.align	4
	.sectionentsize	8
	.align		4
        /*0000*/ 	.word	0x00000000
	.align		4
        /*0004*/ 	.word	0xffffffff
	.align		4
        /*0008*/ 	.word	0x00000000
	.align		4
        /*000c*/ 	.word	0xfffffffe
	.align		4
        /*0010*/ 	.word	0x00000000
	.align		4
        /*0014*/ 	.word	0xfffffffd
	.align		4
        /*0018*/ 	.word	0x00000000
	.align		4
        /*001c*/ 	.word	0xfffffffc


//--------------------- .nv.constant4             --------------------------
	.section	.nv.constant4,"a",@progbits
	.align	8
	.align		8
.nv.constant4:
        /*0000*/ 	.dword	_$_str
	.align		8
        /*0008*/ 	.dword	_$_str_$_2


//--------------------- .text.triton_poi_fused__native_batch_norm_legit_no_training_silu_0 --------------------------
	.section	.text.triton_poi_fused__native_batch_norm_legit_no_training_silu_0,"ax",@progbits
	.align	128
        .global         triton_poi_fused__native_batch_norm_legit_no_training_silu_0
        .type           triton_poi_fused__native_batch_norm_legit_no_training_silu_0,@function
        .size           triton_poi_fused__native_batch_norm_legit_no_training_silu_0,(.L_x_1 - triton_poi_fused__native_batch_norm_legit_no_training_silu_0)
        .other          triton_poi_fused__native_batch_norm_legit_no_training_silu_0,@"STO_CUDA_ENTRY STV_DEFAULT"
triton_poi_fused__native_batch_norm_legit_no_training_silu_0:
.text.triton_poi_fused__native_batch_norm_legit_no_training_silu_0:
[----:B------:R-:W0:Y:S01]  /*0000*/  LDC R1, c[0x0][0x28] ;  /* 0x00000a00ff017b82 */ /* 0x000e220000000800 */
[----:B------:R-:W1:Y:S07]  /*0010*/  S2R R0, SR_TID.X ;  /* 0x0000000000007919 */ /* 0x000e6e0000002100 */
[----:B------:R-:W2:Y:S01]  /*0020*/  LDC.64 R12, c[0x0][0x228] ;  /* 0x00008a00ff0c7b82 */ /* 0x000ea20000000a00 */
[----:B------:R-:W-:Y:S01]  /*0030*/  ULDC.64 UR4, c[0x0][0x208] ;  /* 0x0000820000047ab9 */ /* 0x000fe20000000a00 */
[----:B------:R-:W3:Y:S06]  /*0040*/  S2R R5, SR_CTAID.X ;  /* 0x0000000000057919 */ /* 0x000eec0000002500 */
[----:B------:R-:W4:Y:S08]  /*0050*/  LDC.64 R16, c[0x0][0x218] ;  /* 0x00008600ff107b82 */ /* 0x000f300000000a00 */
[----:B------:R-:W5:Y:S08]  /*0060*/  LDC.64 R8, c[0x0][0x220] ;  /* 0x00008800ff087b82 */ /* 0x000f700000000a00 */
[----:B------:R-:W4:Y:S01]  /*0070*/  LDC.64 R6, c[0x0][0x230] ;  /* 0x00008c00ff067b82 */ /* 0x000f220000000a00 */
[----:B-1----:R-:W-:-:S07]  /*0080*/  SHF.L.U32 R0, R0, 0x1, RZ ;  /* 0x0000000100007819 */ /* 0x002fce00000006ff */
[----:B------:R-:W1:Y:S01]  /*0090*/  LDC.64 R18, c[0x0][0x238] ;  /* 0x00008e00ff127b82 */ /* 0x000e620000000a00 */
[----:B---3--:R-:W-:Y:S02]  /*00a0*/  SHF.R.S32.HI R3, RZ, 0x17, R5 ;  /* 0x00000017ff037819 */ /* 0x008fe40000011405 */
[----:B------:R-:W-:Y:S02]  /*00b0*/  LOP3.LUT R0, R0, 0xfe, RZ, 0xc0, !PT ;  /* 0x000000fe00007812 */ /* 0x000fe400078ec0ff */
[----:B------:R-:W-:Y:S02]  /*00c0*/  SGXT R3, R3, 0x1 ;  /* 0x000000010303781a */ /* 0x000fe40000000200 */
[----:B------:R-:W-:Y:S02]  /*00d0*/  LEA R0, R5, R0, 0x8 ;  /* 0x0000000005007211 */ /* 0x000fe400078e40ff */
[----:B------:R-:W-:Y:S02]  /*00e0*/  CS2R R4, SRZ ;  /* 0x0000000000047805 */ /* 0x000fe4000001ff00 */
[----:B------:R-:W-:-:S02]  /*00f0*/  LEA.HI R3, R3, R0, RZ, 0x4 ;  /* 0x0000000003037211 */ /* 0x000fc400078f20ff */
[----:B------:R-:W-:Y:S02]  /*0100*/  ISETP.GE.AND P0, PT, R0, 0x100, PT ;  /* 0x000001000000780c */ /* 0x000fe40003f06270 */
[----:B------:R-:W-:-:S04]  /*0110*/  SHF.R.S32.HI R3, RZ, 0x4, R3 ;  /* 0x00000004ff037819 */ /* 0x000fc80000011403 */
[----:B------:R-:W-:-:S04]  /*0120*/  LEA.HI R2, R3, R3, RZ, 0x2 ;  /* 0x0000000303027211 */ /* 0x000fc800078f10ff */
[----:B------:R-:W-:-:S04]  /*0130*/  LOP3.LUT R2, R2, 0xfffffffc, RZ, 0xc0, !PT ;  /* 0xfffffffc02027812 */ /* 0x000fc800078ec0ff */
[----:B------:R-:W-:-:S05]  /*0140*/  IADD3 R15, R3, -R2, RZ ;  /* 0x80000002030f7210 */ /* 0x000fca0007ffe0ff */
[----:B--2---:R-:W-:-:S05]  /*0150*/  IMAD.WIDE R12, R15, 0x4, R12 ;  /* 0x000000040f0c7825 */ /* 0x004fca00078e020c */
[----:B------:R-:W2:Y:S04]  /*0160*/  @!P0 LDG.E.EL R4, desc[UR4][R12.64] ;  /* 0x000000040c048981 */ /* 0x000ea8000c2e1900 */
[----:B------:R3:W2:Y:S01]  /*0170*/  @!P0 LDG.E.EL R5, desc[UR4][R12.64] ;  /* 0x000000040c058981 */ /* 0x0006a2000c2e1900 */
[----:B------:R-:W-:Y:S02]  /*0180*/  CS2R R10, SRZ ;  /* 0x00000000000a7805 */ /* 0x000fe4000001ff00 */
[----:B------:R-:W-:Y:S01]  /*0190*/  CS2R R2, SRZ ;  /* 0x0000000000027805 */ /* 0x000fe2000001ff00 */
[----:B----4-:R-:W-:-:S04]  /*01a0*/  IMAD.WIDE R16, R0, 0x4, R16 ;  /* 0x0000000400107825 */ /* 0x010fc800078e0210 */
[C---:B-----5:R-:W-:Y:S01]  /*01b0*/  IMAD.WIDE R8, R15.reuse, 0x4, R8 ;  /* 0x000000040f087825 */ /* 0x060fe200078e0208 */
[----:B------:R4:W5:Y:S01]  /*01c0*/  @!P0 LDG.E.64 R2, desc[UR4][R16.64] ;  /* 0x0000000410028981 */ /* 0x000962000c1e1b00 */
[----:B---3--:R-:W-:Y:S02]  /*01d0*/  CS2R R12, SRZ ;  /* 0x00000000000c7805 */ /* 0x008fe4000001ff00 */
[C---:B0-----:R-:W-:Y:S01]  /*01e0*/  IMAD.WIDE R6, R15.reuse, 0x4, R6 ;  /* 0x000000040f067825 */ /* 0x041fe200078e0206 */
[----:B------:R-:W5:Y:S03]  /*01f0*/  @!P0 LDG.E.EL R11, desc[UR4][R8.64] ;  /* 0x00000004080b8981 */ /* 0x000f66000c2e1900 */
[----:B-1----:R-:W-:Y:S01]  /*0200*/  IMAD.WIDE R18, R15, 0x4, R18 ;  /* 0x000000040f127825 */ /* 0x002fe200078e0212 */
[----:B------:R-:W3:Y:S01]  /*0210*/  @!P0 LDG.E.EL R12, desc[UR4][R8.64] ;  /* 0x00000004080c8981 */ /* 0x000ee2000c2e1900 */
[----:B------:R-:W-:-:S03]  /*0220*/  CS2R R14, SRZ ;  /* 0x00000000000e7805 */ /* 0x000fc6000001ff00 */
[----:B------:R-:W3:Y:S04]  /*0230*/  @!P0 LDG.E.EL R13, desc[UR4][R6.64] ;  /* 0x00000004060d8981 */ /* 0x000ee8000c2e1900 */
[----:B------:R-:W3:Y:S04]  /*0240*/  @!P0 LDG.E.EL R10, desc[UR4][R18.64] ;  /* 0x00000004120a8981 */ /* 0x000ee8000c2e1900 */
[----:B------:R0:W3:Y:S04]  /*0250*/  @!P0 LDG.E.EL R15, desc[UR4][R6.64] ;  /* 0x00000004060f8981 */ /* 0x0000e8000c2e1900 */
[----:B------:R-:W3:Y:S01]  /*0260*/  @!P0 LDG.E.EL R14, desc[UR4][R18.64] ;  /* 0x00000004120e8981 */ /* 0x000ee2000c2e1900 */
[----:B--2---:R-:W-:-:S04]  /*0270*/  FADD R4, R4, 0.0010000000474974513054 ;  /* 0x3a83126f04047421 */ /* 0x004fc80000000000 */
[----:B----4-:R-:W1:Y:S01]  /*0280*/  MUFU.SQRT R16, R4 ;  /* 0x0000000400107308 */ /* 0x010e620000002000 */
[----:B------:R-:W-:-:S07]  /*0290*/  FADD R5, R5, 0.0010000000474974513054 ;  /* 0x3a83126f05057421 */ /* 0x000fce0000000000 */
[----:B------:R-:W2:Y:S01]  /*02a0*/  MUFU.SQRT R17, R5 ;  /* 0x0000000500117308 */ /* 0x000ea20000002000 */
[C---:B-1----:R-:W-:Y:S02]  /*02b0*/  FSETP.GT.AND P1, PT, R16.reuse, 8.50705917302346158658e+37, PT ;  /* 0x7e8000001000780b */ /* 0x042fe40003f24000 */
[----:B------:R-:W-:Y:S02]  /*02c0*/  FSETP.GEU.AND P3, PT, R16, 1.175494350822287508e-38, PT ;  /* 0x008000001000780b */ /* 0x000fe40003f6e000 */
[C---:B--2---:R-:W-:Y:S02]  /*02d0*/  FSETP.GT.AND P2, PT, R17.reuse, 8.50705917302346158658e+37, PT ;  /* 0x7e8000001100780b */ /* 0x044fe40003f44000 */
[----:B------:R-:W-:-:S07]  /*02e0*/  FSETP.GEU.AND P4, PT, R17, 1.175494350822287508e-38, PT ;  /* 0x008000001100780b */ /* 0x000fce0003f8e000 */
[----:B------:R-:W-:Y:S01]  /*02f0*/  @P1 FMUL R16, R16, 0.25 ;  /* 0x3e80000010101820 */ /* 0x000fe20000400000 */
[----:B------:R-:W-:-:S03]  /*0300*/  HFMA2.MMA R4, -RZ, RZ, 1.625, 0 ;  /* 0x3e800000ff047435 */ /* 0x000fc600000001ff */
[----:B------:R-:W-:Y:S01]  /*0310*/  @!P3 FMUL R16, R16, 16777216 ;  /* 0x4b8000001010b820 */ /* 0x000fe20000400000 */
[----:B------:R-:W-:-:S05]  /*0320*/  @P2 FMUL R17, R17, 0.25 ;  /* 0x3e80000011112820 */ /* 0x000fca0000400000 */
[----:B------:R-:W1:Y:S01]  /*0330*/  MUFU.RCP R16, R16 ;  /* 0x0000001000107308 */ /* 0x000e620000001000 */
[----:B------:R-:W-:Y:S01]  /*0340*/  @!P4 FMUL R17, R17, 16777216 ;  /* 0x4b8000001111c820 */ /* 0x000fe20000400000 */
[----:B------:R-:W-:-:S06]  /*0350*/  FSEL R5, R4, 1, P1 ;  /* 0x3f80000004057808 */ /* 0x000fcc0000800000 */
[----:B------:R-:W2:Y:S01]  /*0360*/  MUFU.RCP R17, R17 ;  /* 0x0000001100117308 */ /* 0x000ea20000001000 */
[----:B------:R-:W-:Y:S01]  /*0370*/  @!P3 FMUL R5, R5, 16777216 ;  /* 0x4b8000000505b820 */ /* 0x000fe20000400000 */
[----:B0-----:R-:W-:Y:S01]  /*0380*/  FSEL R6, R4, 1, P2 ;  /* 0x3f80000004067808 */ /* 0x001fe20001000000 */
[----:B-----5:R-:W-:Y:S02]  /*0390*/  FADD R2, -R11, R2 ;  /* 0x000000020b027221 */ /* 0x020fe40000000100 */
[----:B-1----:R-:W-:Y:S02]  /*03a0*/  FMUL R5, R16, R5 ;  /* 0x0000000510057220 */ /* 0x002fe40000400000 */
[----:B------:R-:W-:Y:S01]  /*03b0*/  @!P4 FMUL R6, R6, 16777216 ;  /* 0x4b8000000606c820 */ /* 0x000fe20000400000 */
[----:B---3--:R-:W-:Y:S01]  /*03c0*/  FADD R3, -R12, R3 ;  /* 0x000000030c037221 */ /* 0x008fe20000000100 */
[----:B------:R-:W-:Y:S02]  /*03d0*/  FMUL R5, R2, R5 ;  /* 0x0000000502057220 */ /* 0x000fe40000400000 */
[----:B--2---:R-:W-:-:S02]  /*03e0*/  FMUL R6, R17, R6 ;  /* 0x0000000611067220 */ /* 0x004fc40000400000 */
[----:B------:R-:W-:Y:S02]  /*03f0*/  FFMA R5, R5, R13, R10 ;  /* 0x0000000d05057223 */ /* 0x000fe4000000000a */
[----:B------:R-:W-:Y:S02]  /*0400*/  FMUL R3, R3, R6 ;  /* 0x0000000603037220 */ /* 0x000fe40000400000 */
[----:B------:R-:W-:Y:S02]  /*0410*/  FADD R2, RZ, -R5 ;  /* 0x80000005ff027221 */ /* 0x000fe40000000000 */
[----:B------:R-:W-:Y:S02]  /*0420*/  FFMA R14, R3, R15, R14 ;  /* 0x0000000f030e7223 */ /* 0x000fe4000000000e */
[----:B------:R-:W-:Y:S02]  /*0430*/  FMUL R3, R2, 1.4426950216293334961 ;  /* 0x3fb8aa3b02037820 */ /* 0x000fe40000400000 */
[----:B------:R-:W-:-:S04]  /*0440*/  FADD R2, RZ, -R14 ;  /* 0x8000000eff027221 */ /* 0x000fc80000000000 */
[----:B------:R-:W-:Y:S01]  /*0450*/  FMUL R6, R2, 1.4426950216293334961 ;  /* 0x3fb8aa3b02067820 */ /* 0x000fe20000400000 */
[----:B------:R-:W-:-:S04]  /*0460*/  FSETP.GEU.AND P1, PT, R3, -126, PT ;  /* 0xc2fc00000300780b */ /* 0x000fc80003f2e000 */
[----:B------:R-:W-:-:S09]  /*0470*/  FSETP.GEU.AND P2, PT, R6, -126, PT ;  /* 0xc2fc00000600780b */ /* 0x000fd20003f4e000 */
[----:B------:R-:W-:-:S04]  /*0480*/  @!P1 FMUL R3, R3, 0.5 ;  /* 0x3f00000003039820 */ /* 0x000fc80000400000 */
[----:B------:R-:W-:Y:S01]  /*0490*/  @!P2 FMUL R6, R6, 0.5 ;  /* 0x3f0000000606a820 */ /* 0x000fe20000400000 */
[----:B------:R-:W0:Y:S08]  /*04a0*/  MUFU.EX2 R2, R3 ;  /* 0x0000000300027308 */ /* 0x000e300000000800 */
[----:B------:R-:W1:Y:S01]  /*04b0*/  MUFU.EX2 R7, R6 ;  /* 0x0000000600077308 */ /* 0x000e620000000800 */
[----:B0-----:R-:W-:-:S04]  /*04c0*/  @!P1 FMUL R2, R2, R2 ;  /* 0x0000000202029220 */ /* 0x001fc80000400000 */
[----:B------:R-:W-:Y:S02]  /*04d0*/  FADD R8, R2, 1 ;  /* 0x3f80000002087421 */ /* 0x000fe40000000000 */
[----:B------:R-:W0:Y:S01]  /*04e0*/  LDC.64 R2, c[0x0][0x210] ;  /* 0x00008400ff027b82 */ /* 0x000e220000000a00 */
[----:B-1----:R-:W-:-:S04]  /*04f0*/  @!P2 FMUL R7, R7, R7 ;  /* 0x000000070707a220 */ /* 0x002fc80000400000 */
[----:B------:R-:W-:Y:S01]  /*0500*/  FADD R7, R7, 1 ;  /* 0x3f80000007077421 */ /* 0x000fe20000000000 */
[----:B------:R-:W-:-:S04]  /*0510*/  FSETP.GT.AND P1, PT, R8, 8.50705917302346158658e+37, PT ;  /* 0x7e8000000800780b */ /* 0x000fc80003f24000 */
[----:B------:R-:W-:-:S09]  /*0520*/  FSETP.GT.AND P2, PT, R7, 8.50705917302346158658e+37, PT ;  /* 0x7e8000000700780b */ /* 0x000fd20003f44000 */
[----:B------:R-:W-:-:S04]  /*0530*/  @P1 FMUL R8, R8, 0.25 ;  /* 0x3e80000008081820 */ /* 0x000fc80000400000 */
[----:B------:R-:W-:Y:S02]  /*0540*/  @P2 FMUL R7, R7, 0.25 ;  /* 0x3e80000007072820 */ /* 0x000fe40000400000 */
[----:B------:R-:W1:Y:S08]  /*0550*/  MUFU.RCP R8, R8 ;  /* 0x0000000800087308 */ /* 0x000e700000001000 */
[----:B------:R-:W2:Y:S01]  /*0560*/  MUFU.RCP R7, R7 ;  /* 0x0000000700077308 */ /* 0x000ea20000001000 */
[----:B------:R-:W-:-:S02]  /*0570*/  FSEL R9, R4, 1, P1 ;  /* 0x3f80000004097808 */ /* 0x000fc40000800000 */
[----:B------:R-:W-:-:S03]  /*0580*/  FSEL R6, R4, 1, P2 ;  /* 0x3f80000004067808 */ /* 0x000fc60001000000 */
[----:B-1----:R-:W-:Y:S01]  /*0590*/  FMUL R4, R8, R9 ;  /* 0x0000000908047220 */ /* 0x002fe20000400000 */
[----:B0-----:R-:W-:-:S04]  /*05a0*/  IMAD.WIDE R2, R0, 0x4, R2 ;  /* 0x0000000400027825 */ /* 0x001fc800078e0202 */
[----:B------:R-:W-:Y:S01]  /*05b0*/  FMUL R4, R5, R4 ;  /* 0x0000000405047220 */ /* 0x000fe20000400000 */
[----:B--2---:R-:W-:-:S04]  /*05c0*/  FMUL R9, R7, R6 ;  /* 0x0000000607097220 */ /* 0x004fc80000400000 */
[----:B------:R-:W-:Y:S01]  /*05d0*/  FMUL R5, R14, R9 ;  /* 0x000000090e057220 */ /* 0x000fe20000400000 */
[----:B------:R-:W-:Y:S06]  /*05e0*/  @P0 EXIT ;  /* 0x000000000000094d */ /* 0x000fec0003800000 */
[----:B------:R-:W-:Y:S01]  /*05f0*/  STG.E.64 desc[UR4][R2.64], R4 ;  /* 0x0000000402007986 */ /* 0x000fe2000c101b04 */
[----:B------:R-:W-:Y:S05]  /*0600*/  EXIT ;  /* 0x000000000000794d */ /* 0x000fea0003800000 */
.L_x_0:
[----:B------:R-:W-:-:S00]  /*0610*/  BRA `(.L_x_0) ;  /* 0xfffffffc00fc7947 */ /* 0x000fc0000383ffff */
[----:B------:R-:W-:-:S00]  /*0620*/  NOP ;  /* 0x0000000000007918 */ /* 0x000fc00000000000 */
        /* <DEDUP_REMOVED lines=13> */
.L_x_1:


//--------------------- .nv.global.init           --------------------------
	.section	.nv.global.init,"aw",@progbits
.nv.global.init:
	.type		_$_str,@object
	.size		_$_str,(_$_str_$_2 - _$_str)
_$_str:
        /*0000*/ 	.byte	0x5f, 0x5f, 0x43, 0x55, 0x44, 0x41, 0x5f, 0x46, 0x54, 0x5a, 0x00
	.type		_$_str_$_2,@object
	.size		_$_str_$_2,(.L_1 - _$_str_$_2)
_$_str_$_2:
        /*000b*/ 	.byte	0x5f, 0x5f, 0x43, 0x55, 0x44, 0x41, 0x5f, 0x50, 0x52, 0x45, 0x43, 0x5f, 0x53, 0x51, 0x52, 0x54
        /*001b*/ 	.byte	0x00
.L_1:


//--------------------- .nv.constant0.triton_poi_fused__native_batch_norm_legit_no_training_silu_0 --------------------------
	.section	.nv.constant0.triton_poi_fused__native_batch_norm_legit_no_training_silu_0,"a",@progbits
	.sectionflags	@""
	.align	4
.nv.constant0.triton_poi_fused__native_batch_norm_legit_no_training_silu_0:
	.zero		580
